//
// Generated by NVIDIA NVVM Compiler
//
// Compiler Build ID: CL-36424714
// Cuda compilation tools, release 13.0, V13.0.88
// Based on NVVM 20.0.0
//

.version 9.0
.target sm_100
.address_size 64

	// .globl	_Z11mathKernel1Pf

.visible .entry _Z11mathKernel1Pf(
	.param .u64 .ptr .align 1 _Z11mathKernel1Pf_param_0
)
{
	.reg .b32 	%r<6>;
	.reg .b64 	%rd<5>;

	ld.param.u64 	%rd1, [_Z11mathKernel1Pf_param_0];
	cvta.to.global.u64 	%rd2, %rd1;
	mov.u32 	%r1, %ctaid.x;
	mov.u32 	%r2, %ntid.x;
	mov.u32 	%r3, %tid.x;
	mad.lo.s32 	%r4, %r1, %r2, %r3;
	mul.wide.s32 	%rd3, %r4, 4;
	add.s64 	%rd4, %rd2, %rd3;
	mov.b32 	%r5, 1133903872;
	st.global.u32 	[%rd4], %r5;
	ret;

}
	// .globl	_Z11mathKernel2Pf
.visible .entry _Z11mathKernel2Pf(
	.param .u64 .ptr .align 1 _Z11mathKernel2Pf_param_0
)
{
	.reg .pred 	%p<2>;
	.reg .b32 	%r<10>;
	.reg .b32 	%f<2>;
	.reg .b64 	%rd<5>;

	ld.param.u64 	%rd1, [_Z11mathKernel2Pf_param_0];
	cvta.to.global.u64 	%rd2, %rd1;
	mov.u32 	%r1, %ctaid.x;
	mov.u32 	%r2, %ntid.x;
	mov.u32 	%r3, %tid.x;
	mad.lo.s32 	%r4, %r1, %r2, %r3;
	shr.s32 	%r5, %r4, 31;
	shr.u32 	%r6, %r5, 27;
	add.s32 	%r7, %r4, %r6;
	shr.u32 	%r8, %r7, 5;
	and.b32  	%r9, %r8, 1;
	setp.eq.b32 	%p1, %r9, 1;
	selp.f32 	%f1, 0f43480000, 0f42C80000, %p1;
	mul.wide.s32 	%rd3, %r4, 4;
	add.s64 	%rd4, %rd2, %rd3;
	st.global.f32 	[%rd4], %f1;
	ret;

}


// ===== COMPILED SASS (sm_100) =====

	.target	sm_100

	.elftype	@"ET_EXEC"


//--------------------- .note.nv.tkinfo           --------------------------
	.section	.note.nv.tkinfo,"",@"SHT_NOTE"
	.sectionflags	@"SHF_NOTE_NV_TKINFO"
	.tkinfo
        /*0018*/ 	.word	0x00000002
        /*0030*/ 	.string	""
        /*0030*/ 	.string	"ptxas"
        /*0030*/ 	.string	"Cuda compilation tools, release 13.0, V13.0.88"
        /*0030*/ 	.string	"Build cuda_13.0.r13.0/compiler.36424714_0"
        /*0030*/ 	.string	"-arch sm_100 -m 64 "



//--------------------- .note.nv.cuinfo           --------------------------
	.section	.note.nv.cuinfo,"",@"SHT_NOTE"
	.sectionflags	@"SHF_NOTE_NV_CUINFO"
        /*0018*/ 	.short	0x0002
        /*001a*/ 	.short	0x0064
        /*001c*/ 	.short	0x0082
	.zero		2


//--------------------- .nv.info                  --------------------------
	.section	.nv.info,"",@"SHT_CUDA_INFO"
	.align	4


	//----- nvinfo : EIATTR_REGCOUNT
	.align		4
        /*0000*/ 	.byte	0x04, 0x2f
        /*0002*/ 	.short	(.L_1 - .L_0)
	.align		4
.L_0:
        /*0004*/ 	.word	index@(_Z11mathKernel1Pf)
        /*0008*/ 	.word	0x0000000a


	//----- nvinfo : EIATTR_FRAME_SIZE
	.align		4
.L_1:
        /*000c*/ 	.byte	0x04, 0x11
        /*000e*/ 	.short	(.L_3 - .L_2)
	.align		4
.L_2:
        /*0010*/ 	.word	index@(_Z11mathKernel1Pf)
        /*0014*/ 	.word	0x00000000


	//----- nvinfo : EIATTR_REGCOUNT
	.align		4
.L_3:
        /*0018*/ 	.byte	0x04, 0x2f
        /*001a*/ 	.short	(.L_5 - .L_4)
	.align		4
.L_4:
        /*001c*/ 	.word	index@(_Z11mathKernel2Pf)
        /*0020*/ 	.word	0x00000008


	//----- nvinfo : EIATTR_FRAME_SIZE
	.align		4
.L_5:
        /*0024*/ 	.byte	0x04, 0x11
        /*0026*/ 	.short	(.L_7 - .L_6)
	.align		4
.L_6:
        /*0028*/ 	.word	index@(_Z11mathKernel2Pf)
        /*002c*/ 	.word	0x00000000


	//----- nvinfo : EIATTR_MIN_STACK_SIZE
	.align		4
.L_7:
        /*0030*/ 	.byte	0x04, 0x12
        /*0032*/ 	.short	(.L_9 - .L_8)
	.align		4
.L_8:
        /*0034*/ 	.word	index@(_Z11mathKernel2Pf)
        /*0038*/ 	.word	0x00000000


	//----- nvinfo : EIATTR_MIN_STACK_SIZE
	.align		4
.L_9:
        /*003c*/ 	.byte	0x04, 0x12
        /*003e*/ 	.short	(.L_11 - .L_10)
	.align		4
.L_10:
        /*0040*/ 	.word	index@(_Z11mathKernel1Pf)
        /*0044*/ 	.word	0x00000000
.L_11:


//--------------------- .nv.compat                --------------------------
	.section	.nv.compat,"",@"SHT_CUDA_COMPAT_INFO"
	.align	4
        /*0000*/ 	.byte	0x02, 0x09, 0x00, 0x00, 0x02, 0x02, 0x01, 0x00, 0x02, 0x05, 0x05, 0x00, 0x03, 0x07, 0x01, 0x01
        /*0010*/ 	.byte	0x02, 0x03, 0x00, 0x00, 0x02, 0x06, 0x01, 0x00, 0x04, 0x0b, 0x08, 0x00, 0x09, 0x00, 0x00, 0x00
        /*0020*/ 	.byte	0x00, 0x00, 0x00, 0x00


//--------------------- .nv.info._Z11mathKernel2Pf --------------------------
	.section	.nv.info._Z11mathKernel2Pf,"",@"SHT_CUDA_INFO"
	.sectionflags	@""
	.align	4


	//----- nvinfo : EIATTR_CUDA_API_VERSION
	.align		4
        /*0000*/ 	.byte	0x04, 0x37
        /*0002*/ 	.short	(.L_13 - .L_12)
.L_12:
        /*0004*/ 	.word	0x00000082


	//----- nvinfo : EIATTR_KPARAM_INFO
	.align		4
.L_13:
        /*0008*/ 	.byte	0x04, 0x17
        /*000a*/ 	.short	(.L_15 - .L_14)
.L_14:
        /*000c*/ 	.word	0x00000000
        /*0010*/ 	.short	0x0000
        /*0012*/ 	.short	0x0000
        /*0014*/ 	.byte	0x00, 0xf5, 0x21, 0x00


	//----- nvinfo : EIATTR_SPARSE_MMA_MASK
	.align		4
.L_15:
        /*0018*/ 	.byte	0x03, 0x50
        /*001a*/ 	.short	0x0000


	//----- nvinfo : EIATTR_MAXREG_COUNT
	.align		4
        /*001c*/ 	.byte	0x03, 0x1b
        /*001e*/ 	.short	0x00ff


	//----- nvinfo : EIATTR_MERCURY_ISA_VERSION
	.align		4
        /*0020*/ 	.byte	0x03, 0x5f
        /*0022*/ 	.short	0x0101


	//----- nvinfo : EIATTR_VRC_CTA_INIT_COUNT
	.align		4
        /*0024*/ 	.byte	0x02, 0x4a
	.zero		1
	.zero		1


	//----- nvinfo : EIATTR_EXIT_INSTR_OFFSETS
	.align		4
        /*0028*/ 	.byte	0x04, 0x1c
        /*002a*/ 	.short	(.L_17 - .L_16)


	//   ....[0]....
.L_16:
        /*002c*/ 	.word	0x00000100


	//----- nvinfo : EIATTR_CBANK_PARAM_SIZE
	.align		4
.L_17:
        /*0030*/ 	.byte	0x03, 0x19
        /*0032*/ 	.short	0x0008


	//----- nvinfo : EIATTR_PARAM_CBANK
	.align		4
        /*0034*/ 	.byte	0x04, 0x0a
        /*0036*/ 	.short	(.L_19 - .L_18)
	.align		4
.L_18:
        /*0038*/ 	.word	index@(.nv.constant0._Z11mathKernel2Pf)
        /*003c*/ 	.short	0x0380
        /*003e*/ 	.short	0x0008


	//----- nvinfo : EIATTR_SW_WAR
	.align		4
.L_19:
        /*0040*/ 	.byte	0x04, 0x36
        /*0042*/ 	.short	(.L_21 - .L_20)
.L_20:
        /*0044*/ 	.word	0x00000008
.L_21:


//--------------------- .nv.info._Z11mathKernel1Pf --------------------------
	.section	.nv.info._Z11mathKernel1Pf,"",@"SHT_CUDA_INFO"
	.sectionflags	@""
	.align	4


	//----- nvinfo : EIATTR_CUDA_API_VERSION
	.align		4
        /*0000*/ 	.byte	0x04, 0x37
        /*0002*/ 	.short	(.L_23 - .L_22)
.L_22:
        /*0004*/ 	.word	0x00000082


	//----- nvinfo : EIATTR_KPARAM_INFO
	.align		4
.L_23:
        /*0008*/ 	.byte	0x04, 0x17
        /*000a*/ 	.short	(.L_25 - .L_24)
.L_24:
        /*000c*/ 	.word	0x00000000
        /*0010*/ 	.short	0x0000
        /*0012*/ 	.short	0x0000
        /*0014*/ 	.byte	0x00, 0xf5, 0x21, 0x00


	//----- nvinfo : EIATTR_SPARSE_MMA_MASK
	.align		4
.L_25:
        /*0018*/ 	.byte	0x03, 0x50
        /*001a*/ 	.short	0x0000


	//----- nvinfo : EIATTR_MAXREG_COUNT
	.align		4
        /*001c*/ 	.byte	0x03, 0x1b
        /*001e*/ 	.short	0x00ff


	//----- nvinfo : EIATTR_MERCURY_ISA_VERSION
	.align		4
        /*0020*/ 	.byte	0x03, 0x5f
        /*0022*/ 	.short	0x0101


	//----- nvinfo : EIATTR_VRC_CTA_INIT_COUNT
	.align		4
        /*0024*/ 	.byte	0x02, 0x4a
	.zero		1
	.zero		1


	//----- nvinfo : EIATTR_EXIT_INSTR_OFFSETS
	.align		4
        /*0028*/ 	.byte	0x04, 0x1c
        /*002a*/ 	.short	(.L_27 - .L_26)


	//   ....[0]....
.L_26:
        /*002c*/ 	.word	0x000000a0


	//----- nvinfo : EIATTR_CBANK_PARAM_SIZE
	.align		4
.L_27:
        /*0030*/ 	.byte	0x03, 0x19
        /*0032*/ 	.short	0x0008


	//----- nvinfo : EIATTR_PARAM_CBANK
	.align		4
        /*0034*/ 	.byte	0x04, 0x0a
        /*0036*/ 	.short	(.L_29 - .L_28)
	.align		4
.L_28:
        /*0038*/ 	.word	index@(.nv.constant0._Z11mathKernel1Pf)
        /*003c*/ 	.short	0x0380
        /*003e*/ 	.short	0x0008


	//----- nvinfo : EIATTR_SW_WAR
	.align		4
.L_29:
        /*0040*/ 	.byte	0x04, 0x36
        /*0042*/ 	.short	(.L_31 - .L_30)
.L_30:
        /*0044*/ 	.word	0x00000008
.L_31:


//--------------------- .nv.callgraph             --------------------------
	.section	.nv.callgraph,"",@"SHT_CUDA_CALLGRAPH"
	.align	4
	.sectionentsize	8
	.align		4
        /*0000*/ 	.word	0x00000000
	.align		4
        /*0004*/ 	.word	0xffffffff
	.align		4
        /*0008*/ 	.word	0x00000000
	.align		4
        /*000c*/ 	.word	0xfffffffe
	.align		4
        /*0010*/ 	.word	0x00000000
	.align		4
        /*0014*/ 	.word	0xfffffffd
	.align		4
        /*0018*/ 	.word	0x00000000
	.align		4
        /*001c*/ 	.word	0xfffffffc


//--------------------- .text._Z11mathKernel2Pf   --------------------------
	.section	.text._Z11mathKernel2Pf,"ax",@progbits
	.align	128
        .global         _Z11mathKernel2Pf
        .type           _Z11mathKernel2Pf,@function
        .size           _Z11mathKernel2Pf,(.L_x_2 - _Z11mathKernel2Pf)
        .other          _Z11mathKernel2Pf,@"STO_CUDA_ENTRY STV_DEFAULT"
_Z11mathKernel2Pf:
.text._Z11mathKernel2Pf:
[----:B------:R-:W-:Y:S01]  /*0000*/  LDC R1, c[0x0][0x37c] ;  /* 0x0000df00ff017b82 */ /* 0x000fe20000000800 */
[----:B------:R-:W0:Y:S07]  /*0010*/  S2R R0, SR_TID.X ;  /* 0x0000000000007919 */ /* 0x000e2e0000002100 */
[----:B------:R-:W0:Y:S08]  /*0020*/  S2UR UR4, SR_CTAID.X ;  /* 0x00000000000479c3 */ /* 0x000e300000002500 */
[----:B------:R-:W0:Y:S08]  /*0030*/  LDC R5, c[0x0][0x360] ;  /* 0x0000d800ff057b82 */ /* 0x000e300000000800 */
[----:B------:R-:W1:Y:S01]  /*0040*/  LDC.64 R2, c[0x0][0x380] ;  /* 0x0000e000ff027b82 */ /* 0x000e620000000a00 */
[----:B0-----:R-:W-:Y:S01]  /*0050*/  IMAD R5, R5, UR4, R0 ;  /* 0x0000000405057c24 */ /* 0x001fe2000f8e0200 */
[----:B------:R-:W0:Y:S04]  /*0060*/  LDCU.64 UR4, c[0x0][0x358] ;  /* 0x00006b00ff0477ac */ /* 0x000e280008000a00 */
[----:B------:R-:W-:Y:S01]  /*0070*/  SHF.R.S32.HI R0, RZ, 0x1f, R5 ;  /* 0x0000001fff007819 */ /* 0x000fe20000011405 */
[----:B-1----:R-:W-:-:S03]  /*0080*/  IMAD.WIDE R2, R5, 0x4, R2 ;  /* 0x0000000405027825 */ /* 0x002fc600078e0202 */
[----:B------:R-:W-:-:S04]  /*0090*/  LEA.HI R0, R0, R5, RZ, 0x5 ;  /* 0x0000000500007211 */ /* 0x000fc800078f28ff */
[----:B------:R-:W-:-:S04]  /*00a0*/  SHF.R.U32.HI R0, RZ, 0x5, R0 ;  /* 0x00000005ff007819 */ /* 0x000fc80000011600 */
[----:B------:R-:W-:-:S04]  /*00b0*/  LOP3.LUT R0, R0, 0x1, RZ, 0xc0, !PT ;  /* 0x0000000100007812 */ /* 0x000fc800078ec0ff */
[----:B------:R-:W-:Y:S01]  /*00c0*/  ISETP.NE.U32.AND P0, PT, R0, 0x1, PT ;  /* 0x000000010000780c */ /* 0x000fe20003f05070 */
[----:B------:R-:W-:-:S05]  /*00d0*/  IMAD.MOV.U32 R0, RZ, RZ, 0x43480000 ;  /* 0x43480000ff007424 */ /* 0x000fca00078e00ff */
[----:B------:R-:W-:-:S05]  /*00e0*/  FSEL R5, R0, 100, !P0 ;  /* 0x42c8000000057808 */ /* 0x000fca0004000000 */
[----:B0-----:R-:W-:Y:S01]  /*00f0*/  STG.E desc[UR4][R2.64], R5 ;  /* 0x0000000502007986 */ /* 0x001fe2000c101904 */
[----:B------:R-:W-:Y:S05]  /*0100*/  EXIT ;  /* 0x000000000000794d */ /* 0x000fea0003800000 */
.L_x_0:
[----:B------:R-:W-:-:S00]  /*0110*/  BRA `(.L_x_0) ;  /* 0xfffffffc00fc7947 */ /* 0x000fc0000383ffff */
[----:B------:R-:W-:-:S00]  /*0120*/  NOP ;  /* 0x0000000000007918 */ /* 0x000fc00000000000 */
        /* <DEDUP_REMOVED lines=13> */
.L_x_2:


//--------------------- .text._Z11mathKernel1Pf   --------------------------
	.section	.text._Z11mathKernel1Pf,"ax",@progbits
	.align	128
        .global         _Z11mathKernel1Pf
        .type           _Z11mathKernel1Pf,@function
        .size           _Z11mathKernel1Pf,(.L_x_3 - _Z11mathKernel1Pf)
        .other          _Z11mathKernel1Pf,@"STO_CUDA_ENTRY STV_DEFAULT"
_Z11mathKernel1Pf:
.text._Z11mathKernel1Pf:
[----:B------:R-:W-:Y:S01]  /*0000*/  LDC R1, c[0x0][0x37c] ;  /* 0x0000df00ff017b82 */ /* 0x000fe20000000800 */
[----:B------:R-:W0:Y:S07]  /*0010*/  S2R R0, SR_TID.X ;  /* 0x0000000000007919 */ /* 0x000e2e0000002100 */
[----:B------:R-:W0:Y:S01]  /*0020*/  S2UR UR6, SR_CTAID.X ;  /* 0x00000000000679c3 */ /* 0x000e220000002500 */
[----:B------:R-:W1:Y:S01]  /*0030*/  LDCU.64 UR4, c[0x0][0x358] ;  /* 0x00006b00ff0477ac */ /* 0x000e620008000a00 */
[----:B------:R-:W-:-:S06]  /*0040*/  HFMA2 R7, -RZ, RZ, 3.79296875, 0 ;  /* 0x43960000ff077431 */ /* 0x000fcc00000001ff */
[----:B------:R-:W0:Y:S08]  /*0050*/  LDC R5, c[0x0][0x360] ;  /* 0x0000d800ff057b82 */ /* 0x000e300000000800 */
[----:B------:R-:W2:Y:S01]  /*0060*/  LDC.64 R2, c[0x0][0x380] ;  /* 0x0000e000ff027b82 */ /* 0x000ea20000000a00 */
[----:B0-----:R-:W-:-:S04]  /*0070*/  IMAD R5, R5, UR6, R0 ;  /* 0x0000000605057c24 */ /* 0x001fc8000f8e0200 */
[----:B--2---:R-:W-:-:S05]  /*0080*/  IMAD.WIDE R2, R5, 0x4, R2 ;  /* 0x0000000405027825 */ /* 0x004fca00078e0202 */
[----:B-1----:R-:W-:Y:S01]  /*0090*/  STG.E desc[UR4][R2.64], R7 ;  /* 0x0000000702007986 */ /* 0x002fe2000c101904 */
[----:B------:R-:W-:Y:S05]  /*00a0*/  EXIT ;  /* 0x000000000000794d */ /* 0x000fea0003800000 */
.L_x_1:
        /* <DEDUP_REMOVED lines=13> */
.L_x_3:


//--------------------- .nv.shared.reserved.0     --------------------------
	.section	.nv.shared.reserved.0,"aw",@nobits
	.weak		__nv_reservedSMEM_offset_0_alias
	.size		__nv_reservedSMEM_offset_0_alias, 0, 64
	.other		__nv_reservedSMEM_offset_0_alias,@"STO_CUDA_RESERVED_SHARED STV_DEFAULT"
__nv_reservedSMEM_offset_0_alias:
	.zero		0
	.zero		64


//--------------------- .nv.constant0._Z11mathKernel2Pf --------------------------
	.section	.nv.constant0._Z11mathKernel2Pf,"a",@progbits
	.sectionflags	@""
	.align	4
.nv.constant0._Z11mathKernel2Pf:
	.zero		904


//--------------------- .nv.constant0._Z11mathKernel1Pf --------------------------
	.section	.nv.constant0._Z11mathKernel1Pf,"a",@progbits
	.sectionflags	@""
	.align	4
.nv.constant0._Z11mathKernel1Pf:
	.zero		904


//--------------------- SYMBOLS --------------------------

	.type		.nv.reservedSmem.offset0,@object
	.size		.nv.reservedSmem.offset0,0x4
